	.headerflags	@"EF_CUDA_TEXMODE_UNIFIED EF_CUDA_64BIT_ADDRESS EF_CUDA_ACCELERATORS EF_CUDA_SM90 EF_CUDA_VIRTUAL_SM(EF_CUDA_SM90)"
	.elftype	@"ET_EXEC"


//--------------------- .nv.info                  --------------------------
	.section	.nv.info,"",@"SHT_CUDA_INFO"
	.align	4


	//----- nvinfo : EIATTR_REGCOUNT
	.align		4
        /*0000*/ 	.byte	0x04, 0x2f
        /*0002*/ 	.short	(.L_1 - .L_0)
	.align		4
.L_0:
        /*0004*/ 	.word	index@(triton_poi_fused_mean_0)
        /*0008*/ 	.word	0x0000000c


	//----- nvinfo : EIATTR_MIN_STACK_SIZE
	.align		4
.L_1:
        /*000c*/ 	.byte	0x04, 0x12
        /*000e*/ 	.short	(.L_3 - .L_2)
	.align		4
.L_2:
        /*0010*/ 	.word	index@(triton_poi_fused_mean_0)
        /*0014*/ 	.word	0x00000000


	//----- nvinfo : EIATTR_FRAME_SIZE
	.align		4
.L_3:
        /*0018*/ 	.byte	0x04, 0x11
        /*001a*/ 	.short	(.L_5 - .L_4)
	.align		4
.L_4:
        /*001c*/ 	.word	index@(triton_poi_fused_mean_0)
        /*0020*/ 	.word	0x00000000


	//----- nvinfo : EIATTR_MIN_STACK_SIZE
	.align		4
.L_5:
        /*0024*/ 	.byte	0x04, 0x12
        /*0026*/ 	.short	(.L_7 - .L_6)
	.align		4
.L_6:
        /*0028*/ 	.word	index@(triton_poi_fused_mean_0)
        /*002c*/ 	.word	0x00000000
.L_7:


//--------------------- .nv.info.triton_poi_fused_mean_0 --------------------------
	.section	.nv.info.triton_poi_fused_mean_0,"",@"SHT_CUDA_INFO"
	.sectionflags	@""
	.align	4


	//----- nvinfo : EIATTR_CUDA_API_VERSION
	.align		4
        /*0000*/ 	.byte	0x04, 0x37
        /*0002*/ 	.short	(.L_9 - .L_8)
.L_8:
        /*0004*/ 	.word	0x0000007c


	//----- nvinfo : EIATTR_KPARAM_INFO
	.align		4
.L_9:
        /*0008*/ 	.byte	0x04, 0x17
        /*000a*/ 	.short	(.L_11 - .L_10)
.L_10:
        /*000c*/ 	.word	0x00000000
        /*0010*/ 	.short	0x0002
        /*0012*/ 	.short	0x0010
        /*0014*/ 	.byte	0x00, 0xf0, 0x11, 0x00


	//----- nvinfo : EIATTR_KPARAM_INFO
	.align		4
.L_11:
        /*0018*/ 	.byte	0x04, 0x17
        /*001a*/ 	.short	(.L_13 - .L_12)
.L_12:
        /*001c*/ 	.word	0x00000000
        /*0020*/ 	.short	0x0001
        /*0022*/ 	.short	0x0008
        /*0024*/ 	.byte	0x00, 0xf4, 0x21, 0x00


	//----- nvinfo : EIATTR_KPARAM_INFO
	.align		4
.L_13:
        /*0028*/ 	.byte	0x04, 0x17
        /*002a*/ 	.short	(.L_15 - .L_14)
.L_14:
        /*002c*/ 	.word	0x00000000
        /*0030*/ 	.short	0x0000
        /*0032*/ 	.short	0x0000
        /*0034*/ 	.byte	0x00, 0xf4, 0x21, 0x00


	//----- nvinfo : EIATTR_SPARSE_MMA_MASK
	.align		4
.L_15:
        /*0038*/ 	.byte	0x03, 0x50
        /*003a*/ 	.short	0x0000


	//----- nvinfo : EIATTR_MAXREG_COUNT
	.align		4
        /*003c*/ 	.byte	0x03, 0x1b
        /*003e*/ 	.short	0x00ff


	//----- nvinfo : EIATTR_EXIT_INSTR_OFFSETS
	.align		4
        /*0040*/ 	.byte	0x04, 0x1c
        /*0042*/ 	.short	(.L_17 - .L_16)


	//   ....[0]....
.L_16:
        /*0044*/ 	.word	0x00000160


	//   ....[1]....
        /*0048*/ 	.word	0x00000190


	//----- nvinfo : EIATTR_REQNTID
	.align		4
.L_17:
        /*004c*/ 	.byte	0x04, 0x10
        /*004e*/ 	.short	(.L_19 - .L_18)
.L_18:
        /*0050*/ 	.word	0x00000080
        /*0054*/ 	.word	0x00000001
        /*0058*/ 	.word	0x00000001


	//----- nvinfo : EIATTR_CBANK_PARAM_SIZE
	.align		4
.L_19:
        /*005c*/ 	.byte	0x03, 0x19
        /*005e*/ 	.short	0x0014


	//----- nvinfo : EIATTR_PARAM_CBANK
	.align		4
        /*0060*/ 	.byte	0x04, 0x0a
        /*0062*/ 	.short	(.L_21 - .L_20)
	.align		4
.L_20:
        /*0064*/ 	.word	index@(.nv.constant0.triton_poi_fused_mean_0)
        /*0068*/ 	.short	0x0210
        /*006a*/ 	.short	0x0014


	//----- nvinfo : EIATTR_SW_WAR
	.align		4
.L_21:
        /*006c*/ 	.byte	0x04, 0x36
        /*006e*/ 	.short	(.L_23 - .L_22)
.L_22:
        /*0070*/ 	.word	0x00000008
.L_23:


//--------------------- .nv.callgraph             --------------------------
	.section	.nv.callgraph,"",@"SHT_CUDA_CALLGRAPH"
	.align	4
	.sectionentsize	8
	.align		4
        /*0000*/ 	.word	0x00000000
	.align		4
        /*0004*/ 	.word	0xffffffff
	.align		4
        /*0008*/ 	.word	0x00000000
	.align		4
        /*000c*/ 	.word	0xfffffffe
	.align		4
        /*0010*/ 	.word	0x00000000
	.align		4
        /*0014*/ 	.word	0xfffffffd
	.align		4
        /*0018*/ 	.word	0x00000000
	.align		4
        /*001c*/ 	.word	0xfffffffc


//--------------------- .text.triton_poi_fused_mean_0 --------------------------
	.section	.text.triton_poi_fused_mean_0,"ax",@progbits
	.align	128
        .global         triton_poi_fused_mean_0
        .type           triton_poi_fused_mean_0,@function
        .size           triton_poi_fused_mean_0,(.L_x_1 - triton_poi_fused_mean_0)
        .other          triton_poi_fused_mean_0,@"STO_CUDA_ENTRY STV_DEFAULT"
triton_poi_fused_mean_0:
.text.triton_poi_fused_mean_0:
[----:B------:R-:W0:Y:S02]  /*0000*/  LDC R1, c[0x0][0x28] ;  /* 0x00000a00ff017b82 */ /* 0x000e240000000800 */
[----:B------:R-:W1:Y:S01]  /*0010*/  S2R R0, SR_TID.X ;  /* 0x0000000000007919 */ /* 0x000e620000002100 */
[----:B------:R-:W2:Y:S01]  /*0020*/  LDC.64 R2, c[0x0][0x210] ;  /* 0x00008400ff027b82 */ /* 0x000ea20000000a00 */
[----:B------:R-:W-:Y:S01]  /*0030*/  CS2R R8, SRZ ;  /* 0x0000000000087805 */ /* 0x000fe2000001ff00 */
[----:B------:R-:W-:Y:S01]  /*0040*/  ULDC.64 UR4, c[0x0][0x208] ;  /* 0x0000820000047ab9 */ /* 0x000fe20000000a00 */
[----:B------:R-:W3:Y:S01]  /*0050*/  S2R R7, SR_CTAID.X ;  /* 0x0000000000077919 */ /* 0x000ee20000002500 */
[----:B------:R-:W-:Y:S02]  /*0060*/  MOV R6, RZ ;  /* 0x000000ff00067202 */ /* 0x000fe40000000f00 */
[----:B-1----:R-:W-:-:S04]  /*0070*/  LOP3.LUT R0, R0, 0x7f, RZ, 0xc0, !PT ;  /* 0x0000007f00007812 */ /* 0x002fc800078ec0ff */
[----:B---3--:R-:W-:Y:S01]  /*0080*/  LEA R7, R7, R0, 0x7 ;  /* 0x0000000007077211 */ /* 0x008fe200078e38ff */
[----:B------:R-:W-:-:S03]  /*0090*/  HFMA2.MMA R0, -RZ, RZ, 0, 0 ;  /* 0x00000000ff007435 */ /* 0x000fc600000001ff */
[C---:B------:R-:W-:Y:S02]  /*00a0*/  ISETP.GE.AND P0, PT, R7.reuse, 0x100, PT ;  /* 0x000001000700780c */ /* 0x040fe40003f06270 */
[----:B------:R-:W-:-:S05]  /*00b0*/  SHF.L.U32 R5, R7, 0x2, RZ ;  /* 0x0000000207057819 */ /* 0x000fca00000006ff */
[----:B--2---:R-:W-:Y:S02]  /*00c0*/  IMAD.WIDE R2, R5, 0x4, R2 ;  /* 0x0000000405027825 */ /* 0x004fe400078e0202 */
[----:B------:R-:W1:Y:S04]  /*00d0*/  LDC.64 R4, c[0x0][0x218] ;  /* 0x00008600ff047b82 */ /* 0x000e680000000a00 */
[----:B------:R-:W2:Y:S04]  /*00e0*/  @!P0 LDG.E.EL R0, desc[UR4][R2.64] ;  /* 0x0000000402008981 */ /* 0x000ea8000c2e1900 */
[----:B------:R-:W2:Y:S04]  /*00f0*/  @!P0 LDG.E.EL R9, desc[UR4][R2.64+0x4] ;  /* 0x0000040402098981 */ /* 0x000ea8000c2e1900 */
[----:B------:R-:W3:Y:S04]  /*0100*/  @!P0 LDG.E.EL R6, desc[UR4][R2.64+0x8] ;  /* 0x0000080402068981 */ /* 0x000ee8000c2e1900 */
[----:B------:R-:W4:Y:S01]  /*0110*/  @!P0 LDG.E.EL R8, desc[UR4][R2.64+0xc] ;  /* 0x00000c0402088981 */ /* 0x000f22000c2e1900 */
[----:B-1----:R-:W-:-:S04]  /*0120*/  IMAD.WIDE R4, R7, 0x4, R4 ;  /* 0x0000000407047825 */ /* 0x002fc800078e0204 */
[----:B--2---:R-:W-:-:S04]  /*0130*/  FADD R9, R9, R0 ;  /* 0x0000000009097221 */ /* 0x004fc80000000000 */
[----:B---3--:R-:W-:-:S04]  /*0140*/  FADD R9, R9, R6 ;  /* 0x0000000609097221 */ /* 0x008fc80000000000 */
[----:B----4-:R-:W-:Y:S01]  /*0150*/  FADD R8, R9, R8 ;  /* 0x0000000809087221 */ /* 0x010fe20000000000 */
[----:B------:R-:W-:Y:S06]  /*0160*/  @P0 EXIT ;  /* 0x000000000000094d */ /* 0x000fec0003800000 */
[----:B------:R-:W-:-:S05]  /*0170*/  FMUL R3, R8, 0.25 ;  /* 0x3e80000008037820 */ /* 0x000fca0000400000 */
[----:B------:R-:W-:Y:S01]  /*0180*/  STG.E desc[UR4][R4.64], R3 ;  /* 0x0000000304007986 */ /* 0x000fe2000c101904 */
[----:B------:R-:W-:Y:S05]  /*0190*/  EXIT ;  /* 0x000000000000794d */ /* 0x000fea0003800000 */
.L_x_0:
[----:B------:R-:W-:-:S00]  /*01a0*/  BRA `(.L_x_0) ;  /* 0xfffffffc00fc7947 */ /* 0x000fc0000383ffff */
[----:B------:R-:W-:-:S00]  /*01b0*/  NOP ;  /* 0x0000000000007918 */ /* 0x000fc00000000000 */
        /* <DEDUP_REMOVED lines=12> */
.L_x_1:


//--------------------- .nv.constant0.triton_poi_fused_mean_0 --------------------------
	.section	.nv.constant0.triton_poi_fused_mean_0,"a",@progbits
	.sectionflags	@""
	.align	4
.nv.constant0.triton_poi_fused_mean_0:
	.zero		548
